//
// Generated by NVIDIA NVVM Compiler
//
// Compiler Build ID: CL-36424714
// Cuda compilation tools, release 13.0, V13.0.88
// Based on NVVM 20.0.0
//

.version 9.0
.target sm_100
.address_size 64

	// .globl	_Z16sumMatrixOnGPU2DPfS_S_ii

.visible .entry _Z16sumMatrixOnGPU2DPfS_S_ii(
	.param .u64 .ptr .align 1 _Z16sumMatrixOnGPU2DPfS_S_ii_param_0,
	.param .u64 .ptr .align 1 _Z16sumMatrixOnGPU2DPfS_S_ii_param_1,
	.param .u64 .ptr .align 1 _Z16sumMatrixOnGPU2DPfS_S_ii_param_2,
	.param .u32 _Z16sumMatrixOnGPU2DPfS_S_ii_param_3,
	.param .u32 _Z16sumMatrixOnGPU2DPfS_S_ii_param_4
)
{
	.reg .pred 	%p<4>;
	.reg .b32 	%r<14>;
	.reg .b32 	%f<4>;
	.reg .b64 	%rd<11>;

	ld.param.u64 	%rd1, [_Z16sumMatrixOnGPU2DPfS_S_ii_param_0];
	ld.param.u64 	%rd2, [_Z16sumMatrixOnGPU2DPfS_S_ii_param_1];
	ld.param.u64 	%rd3, [_Z16sumMatrixOnGPU2DPfS_S_ii_param_2];
	ld.param.u32 	%r2, [_Z16sumMatrixOnGPU2DPfS_S_ii_param_3];
	ld.param.u32 	%r4, [_Z16sumMatrixOnGPU2DPfS_S_ii_param_4];
	mov.u32 	%r5, %tid.x;
	mov.u32 	%r6, %ctaid.x;
	mov.u32 	%r7, %ntid.x;
	mad.lo.s32 	%r8, %r6, %r7, %r5;
	mov.u32 	%r9, %tid.y;
	mov.u32 	%r10, %ctaid.y;
	mov.u32 	%r11, %ntid.y;
	mad.lo.s32 	%r12, %r10, %r11, %r9;
	mad.lo.s32 	%r1, %r4, %r12, %r8;
	setp.ge.s32 	%p1, %r8, %r4;
	setp.ge.s32 	%p2, %r12, %r2;
	or.pred  	%p3, %p1, %p2;
	@%p3 bra 	$L__BB0_2;
	cvta.to.global.u64 	%rd4, %rd1;
	cvta.to.global.u64 	%rd5, %rd2;
	cvta.to.global.u64 	%rd6, %rd3;
	mul.wide.u32 	%rd7, %r1, 4;
	add.s64 	%rd8, %rd4, %rd7;
	ld.global.f32 	%f1, [%rd8];
	add.s64 	%rd9, %rd5, %rd7;
	ld.global.f32 	%f2, [%rd9];
	add.f32 	%f3, %f1, %f2;
	add.s64 	%rd10, %rd6, %rd7;
	st.global.f32 	[%rd10], %f3;
$L__BB0_2:
	ret;

}


// ===== COMPILED SASS (sm_100) =====

	.target	sm_100

	.elftype	@"ET_EXEC"


//--------------------- .note.nv.tkinfo           --------------------------
	.section	.note.nv.tkinfo,"",@"SHT_NOTE"
	.sectionflags	@"SHF_NOTE_NV_TKINFO"
	.tkinfo
        /*0018*/ 	.word	0x00000002
        /*0030*/ 	.string	""
        /*0030*/ 	.string	"ptxas"
        /*0030*/ 	.string	"Cuda compilation tools, release 13.0, V13.0.88"
        /*0030*/ 	.string	"Build cuda_13.0.r13.0/compiler.36424714_0"
        /*0030*/ 	.string	"-arch sm_100 -m 64 "



//--------------------- .note.nv.cuinfo           --------------------------
	.section	.note.nv.cuinfo,"",@"SHT_NOTE"
	.sectionflags	@"SHF_NOTE_NV_CUINFO"
        /*0018*/ 	.short	0x0002
        /*001a*/ 	.short	0x0064
        /*001c*/ 	.short	0x0082
	.zero		2


//--------------------- .nv.info                  --------------------------
	.section	.nv.info,"",@"SHT_CUDA_INFO"
	.align	4


	//----- nvinfo : EIATTR_REGCOUNT
	.align		4
        /*0000*/ 	.byte	0x04, 0x2f
        /*0002*/ 	.short	(.L_1 - .L_0)
	.align		4
.L_0:
        /*0004*/ 	.word	index@(_Z16sumMatrixOnGPU2DPfS_S_ii)
        /*0008*/ 	.word	0x0000000c


	//----- nvinfo : EIATTR_FRAME_SIZE
	.align		4
.L_1:
        /*000c*/ 	.byte	0x04, 0x11
        /*000e*/ 	.short	(.L_3 - .L_2)
	.align		4
.L_2:
        /*0010*/ 	.word	index@(_Z16sumMatrixOnGPU2DPfS_S_ii)
        /*0014*/ 	.word	0x00000000


	//----- nvinfo : EIATTR_MIN_STACK_SIZE
	.align		4
.L_3:
        /*0018*/ 	.byte	0x04, 0x12
        /*001a*/ 	.short	(.L_5 - .L_4)
	.align		4
.L_4:
        /*001c*/ 	.word	index@(_Z16sumMatrixOnGPU2DPfS_S_ii)
        /*0020*/ 	.word	0x00000000
.L_5:


//--------------------- .nv.compat                --------------------------
	.section	.nv.compat,"",@"SHT_CUDA_COMPAT_INFO"
	.align	4
        /*0000*/ 	.byte	0x02, 0x09, 0x00, 0x00, 0x02, 0x02, 0x01, 0x00, 0x02, 0x05, 0x05, 0x00, 0x03, 0x07, 0x01, 0x01
        /*0010*/ 	.byte	0x02, 0x03, 0x00, 0x00, 0x02, 0x06, 0x01, 0x00, 0x04, 0x0b, 0x08, 0x00, 0x09, 0x00, 0x00, 0x00
        /*0020*/ 	.byte	0x00, 0x00, 0x00, 0x00


//--------------------- .nv.info._Z16sumMatrixOnGPU2DPfS_S_ii --------------------------
	.section	.nv.info._Z16sumMatrixOnGPU2DPfS_S_ii,"",@"SHT_CUDA_INFO"
	.sectionflags	@""
	.align	4


	//----- nvinfo : EIATTR_CUDA_API_VERSION
	.align		4
        /*0000*/ 	.byte	0x04, 0x37
        /*0002*/ 	.short	(.L_7 - .L_6)
.L_6:
        /*0004*/ 	.word	0x00000082


	//----- nvinfo : EIATTR_KPARAM_INFO
	.align		4
.L_7:
        /*0008*/ 	.byte	0x04, 0x17
        /*000a*/ 	.short	(.L_9 - .L_8)
.L_8:
        /*000c*/ 	.word	0x00000000
        /*0010*/ 	.short	0x0004
        /*0012*/ 	.short	0x001c
        /*0014*/ 	.byte	0x00, 0xf0, 0x11, 0x00


	//----- nvinfo : EIATTR_KPARAM_INFO
	.align		4
.L_9:
        /*0018*/ 	.byte	0x04, 0x17
        /*001a*/ 	.short	(.L_11 - .L_10)
.L_10:
        /*001c*/ 	.word	0x00000000
        /*0020*/ 	.short	0x0003
        /*0022*/ 	.short	0x0018
        /*0024*/ 	.byte	0x00, 0xf0, 0x11, 0x00


	//----- nvinfo : EIATTR_KPARAM_INFO
	.align		4
.L_11:
        /*0028*/ 	.byte	0x04, 0x17
        /*002a*/ 	.short	(.L_13 - .L_12)
.L_12:
        /*002c*/ 	.word	0x00000000
        /*0030*/ 	.short	0x0002
        /*0032*/ 	.short	0x0010
        /*0034*/ 	.byte	0x00, 0xf5, 0x21, 0x00


	//----- nvinfo : EIATTR_KPARAM_INFO
	.align		4
.L_13:
        /*0038*/ 	.byte	0x04, 0x17
        /*003a*/ 	.short	(.L_15 - .L_14)
.L_14:
        /*003c*/ 	.word	0x00000000
        /*0040*/ 	.short	0x0001
        /*0042*/ 	.short	0x0008
        /*0044*/ 	.byte	0x00, 0xf5, 0x21, 0x00


	//----- nvinfo : EIATTR_KPARAM_INFO
	.align		4
.L_15:
        /*0048*/ 	.byte	0x04, 0x17
        /*004a*/ 	.short	(.L_17 - .L_16)
.L_16:
        /*004c*/ 	.word	0x00000000
        /*0050*/ 	.short	0x0000
        /*0052*/ 	.short	0x0000
        /*0054*/ 	.byte	0x00, 0xf5, 0x21, 0x00


	//----- nvinfo : EIATTR_SPARSE_MMA_MASK
	.align		4
.L_17:
        /*0058*/ 	.byte	0x03, 0x50
        /*005a*/ 	.short	0x0000


	//----- nvinfo : EIATTR_MAXREG_COUNT
	.align		4
        /*005c*/ 	.byte	0x03, 0x1b
        /*005e*/ 	.short	0x00ff


	//----- nvinfo : EIATTR_MERCURY_ISA_VERSION
	.align		4
        /*0060*/ 	.byte	0x03, 0x5f
        /*0062*/ 	.short	0x0101


	//----- nvinfo : EIATTR_VRC_CTA_INIT_COUNT
	.align		4
        /*0064*/ 	.byte	0x02, 0x4a
	.zero		1
	.zero		1


	//----- nvinfo : EIATTR_EXIT_INSTR_OFFSETS
	.align		4
        /*0068*/ 	.byte	0x04, 0x1c
        /*006a*/ 	.short	(.L_19 - .L_18)


	//   ....[0]....
.L_18:
        /*006c*/ 	.word	0x000000d0


	//   ....[1]....
        /*0070*/ 	.word	0x00000190


	//----- nvinfo : EIATTR_CBANK_PARAM_SIZE
	.align		4
.L_19:
        /*0074*/ 	.byte	0x03, 0x19
        /*0076*/ 	.short	0x0020


	//----- nvinfo : EIATTR_PARAM_CBANK
	.align		4
        /*0078*/ 	.byte	0x04, 0x0a
        /*007a*/ 	.short	(.L_21 - .L_20)
	.align		4
.L_20:
        /*007c*/ 	.word	index@(.nv.constant0._Z16sumMatrixOnGPU2DPfS_S_ii)
        /*0080*/ 	.short	0x0380
        /*0082*/ 	.short	0x0020


	//----- nvinfo : EIATTR_SW_WAR
	.align		4
.L_21:
        /*0084*/ 	.byte	0x04, 0x36
        /*0086*/ 	.short	(.L_23 - .L_22)
.L_22:
        /*0088*/ 	.word	0x00000008
.L_23:


//--------------------- .nv.callgraph             --------------------------
	.section	.nv.callgraph,"",@"SHT_CUDA_CALLGRAPH"
	.align	4
	.sectionentsize	8
	.align		4
        /*0000*/ 	.word	0x00000000
	.align		4
        /*0004*/ 	.word	0xffffffff
	.align		4
        /*0008*/ 	.word	0x00000000
	.align		4
        /*000c*/ 	.word	0xfffffffe
	.align		4
        /*0010*/ 	.word	0x00000000
	.align		4
        /*0014*/ 	.word	0xfffffffd
	.align		4
        /*0018*/ 	.word	0x00000000
	.align		4
        /*001c*/ 	.word	0xfffffffc


//--------------------- .text._Z16sumMatrixOnGPU2DPfS_S_ii --------------------------
	.section	.text._Z16sumMatrixOnGPU2DPfS_S_ii,"ax",@progbits
	.align	128
        .global         _Z16sumMatrixOnGPU2DPfS_S_ii
        .type           _Z16sumMatrixOnGPU2DPfS_S_ii,@function
        .size           _Z16sumMatrixOnGPU2DPfS_S_ii,(.L_x_1 - _Z16sumMatrixOnGPU2DPfS_S_ii)
        .other          _Z16sumMatrixOnGPU2DPfS_S_ii,@"STO_CUDA_ENTRY STV_DEFAULT"
_Z16sumMatrixOnGPU2DPfS_S_ii:
.text._Z16sumMatrixOnGPU2DPfS_S_ii:
[----:B------:R-:W-:Y:S01]  /*0000*/  LDC R1, c[0x0][0x37c] ;  /* 0x0000df00ff017b82 */ /* 0x000fe20000000800 */
[----:B------:R-:W0:Y:S07]  /*0010*/  S2R R3, SR_TID.Y ;  /* 0x0000000000037919 */ /* 0x000e2e0000002200 */
[----:B------:R-:W1:Y:S01]  /*0020*/  LDC R5, c[0x0][0x360] ;  /* 0x0000d800ff057b82 */ /* 0x000e620000000800 */
[----:B------:R-:W2:Y:S01]  /*0030*/  LDCU.64 UR6, c[0x0][0x398] ;  /* 0x00007300ff0677ac */ /* 0x000ea20008000a00 */
[----:B------:R-:W1:Y:S06]  /*0040*/  S2R R0, SR_TID.X ;  /* 0x0000000000007919 */ /* 0x000e6c0000002100 */
[----:B------:R-:W0:Y:S08]  /*0050*/  S2UR UR5, SR_CTAID.Y ;  /* 0x00000000000579c3 */ /* 0x000e300000002600 */
[----:B------:R-:W0:Y:S08]  /*0060*/  LDC R2, c[0x0][0x364] ;  /* 0x0000d900ff027b82 */ /* 0x000e300000000800 */
[----:B------:R-:W1:Y:S01]  /*0070*/  S2UR UR4, SR_CTAID.X ;  /* 0x00000000000479c3 */ /* 0x000e620000002500 */
[----:B0-----:R-:W-:-:S05]  /*0080*/  IMAD R3, R2, UR5, R3 ;  /* 0x0000000502037c24 */ /* 0x001fca000f8e0203 */
[----:B--2---:R-:W-:Y:S01]  /*0090*/  ISETP.GE.AND P0, PT, R3, UR6, PT ;  /* 0x0000000603007c0c */ /* 0x004fe2000bf06270 */
[----:B-1----:R-:W-:-:S04]  /*00a0*/  IMAD R0, R5, UR4, R0 ;  /* 0x0000000405007c24 */ /* 0x002fc8000f8e0200 */
[----:B------:R-:W-:Y:S01]  /*00b0*/  IMAD R9, R3, UR7, R0 ;  /* 0x0000000703097c24 */ /* 0x000fe2000f8e0200 */
[----:B------:R-:W-:-:S13]  /*00c0*/  ISETP.GE.OR P0, PT, R0, UR7, P0 ;  /* 0x0000000700007c0c */ /* 0x000fda0008706670 */
[----:B------:R-:W-:Y:S05]  /*00d0*/  @P0 EXIT ;  /* 0x000000000000094d */ /* 0x000fea0003800000 */
[----:B------:R-:W0:Y:S01]  /*00e0*/  LDC.64 R2, c[0x0][0x380] ;  /* 0x0000e000ff027b82 */ /* 0x000e220000000a00 */
[----:B------:R-:W1:Y:S07]  /*00f0*/  LDCU.64 UR4, c[0x0][0x358] ;  /* 0x00006b00ff0477ac */ /* 0x000e6e0008000a00 */
[----:B------:R-:W2:Y:S08]  /*0100*/  LDC.64 R4, c[0x0][0x388] ;  /* 0x0000e200ff047b82 */ /* 0x000eb00000000a00 */
[----:B------:R-:W3:Y:S01]  /*0110*/  LDC.64 R6, c[0x0][0x390] ;  /* 0x0000e400ff067b82 */ /* 0x000ee20000000a00 */
[----:B0-----:R-:W-:-:S06]  /*0120*/  IMAD.WIDE.U32 R2, R9, 0x4, R2 ;  /* 0x0000000409027825 */ /* 0x001fcc00078e0002 */
[----:B-1----:R-:W4:Y:S01]  /*0130*/  LDG.E R2, desc[UR4][R2.64] ;  /* 0x0000000402027981 */ /* 0x002f22000c1e1900 */
[----:B--2---:R-:W-:-:S06]  /*0140*/  IMAD.WIDE.U32 R4, R9, 0x4, R4 ;  /* 0x0000000409047825 */ /* 0x004fcc00078e0004 */
[----:B------:R-:W4:Y:S01]  /*0150*/  LDG.E R5, desc[UR4][R4.64] ;  /* 0x0000000404057981 */ /* 0x000f22000c1e1900 */
[----:B---3--:R-:W-:-:S04]  /*0160*/  IMAD.WIDE.U32 R6, R9, 0x4, R6 ;  /* 0x0000000409067825 */ /* 0x008fc800078e0006 */
[----:B----4-:R-:W-:-:S05]  /*0170*/  FADD R9, R2, R5 ;  /* 0x0000000502097221 */ /* 0x010fca0000000000 */
[----:B------:R-:W-:Y:S01]  /*0180*/  STG.E desc[UR4][R6.64], R9 ;  /* 0x0000000906007986 */ /* 0x000fe2000c101904 */
[----:B------:R-:W-:Y:S05]  /*0190*/  EXIT ;  /* 0x000000000000794d */ /* 0x000fea0003800000 */
.L_x_0:
[----:B------:R-:W-:-:S00]  /*01a0*/  BRA `(.L_x_0) ;  /* 0xfffffffc00fc7947 */ /* 0x000fc0000383ffff */
[----:B------:R-:W-:-:S00]  /*01b0*/  NOP ;  /* 0x0000000000007918 */ /* 0x000fc00000000000 */
        /* <DEDUP_REMOVED lines=12> */
.L_x_1:


//--------------------- .nv.shared.reserved.0     --------------------------
	.section	.nv.shared.reserved.0,"aw",@nobits
	.weak		__nv_reservedSMEM_offset_0_alias
	.size		__nv_reservedSMEM_offset_0_alias, 0, 64
	.other		__nv_reservedSMEM_offset_0_alias,@"STO_CUDA_RESERVED_SHARED STV_DEFAULT"
__nv_reservedSMEM_offset_0_alias:
	.zero		0
	.zero		64


//--------------------- .nv.constant0._Z16sumMatrixOnGPU2DPfS_S_ii --------------------------
	.section	.nv.constant0._Z16sumMatrixOnGPU2DPfS_S_ii,"a",@progbits
	.sectionflags	@""
	.align	4
.nv.constant0._Z16sumMatrixOnGPU2DPfS_S_ii:
	.zero		928


//--------------------- SYMBOLS --------------------------

	.type		.nv.reservedSmem.offset0,@object
	.size		.nv.reservedSmem.offset0,0x4
